//
// Generated by NVIDIA NVVM Compiler
//
// Compiler Build ID: CL-36424714
// Cuda compilation tools, release 13.0, V13.0.88
// Based on NVVM 20.0.0
//

.version 9.0
.target sm_100
.address_size 64

	// .globl	_Z10make_helloPcPi

.visible .entry _Z10make_helloPcPi(
	.param .u64 .ptr .align 1 _Z10make_helloPcPi_param_0,
	.param .u64 .ptr .align 1 _Z10make_helloPcPi_param_1
)
{
	.reg .b16 	%rs<4>;
	.reg .b32 	%r<2>;
	.reg .b64 	%rd<9>;

	ld.param.u64 	%rd1, [_Z10make_helloPcPi_param_0];
	ld.param.u64 	%rd2, [_Z10make_helloPcPi_param_1];
	cvta.to.global.u64 	%rd3, %rd1;
	cvta.to.global.u64 	%rd4, %rd2;
	mov.u32 	%r1, %tid.x;
	cvt.u64.u32 	%rd5, %r1;
	mul.wide.u32 	%rd6, %r1, 4;
	add.s64 	%rd7, %rd4, %rd6;
	ld.global.u8 	%rs1, [%rd7];
	add.s64 	%rd8, %rd3, %rd5;
	ld.global.u8 	%rs2, [%rd8];
	add.s16 	%rs3, %rs2, %rs1;
	st.global.u8 	[%rd8], %rs3;
	ret;

}


// ===== COMPILED SASS (sm_100) =====

	.target	sm_100

	.elftype	@"ET_EXEC"


//--------------------- .note.nv.tkinfo           --------------------------
	.section	.note.nv.tkinfo,"",@"SHT_NOTE"
	.sectionflags	@"SHF_NOTE_NV_TKINFO"
	.tkinfo
        /*0018*/ 	.word	0x00000002
        /*0030*/ 	.string	""
        /*0030*/ 	.string	"ptxas"
        /*0030*/ 	.string	"Cuda compilation tools, release 13.0, V13.0.88"
        /*0030*/ 	.string	"Build cuda_13.0.r13.0/compiler.36424714_0"
        /*0030*/ 	.string	"-arch sm_100 -m 64 "



//--------------------- .note.nv.cuinfo           --------------------------
	.section	.note.nv.cuinfo,"",@"SHT_NOTE"
	.sectionflags	@"SHF_NOTE_NV_CUINFO"
        /*0018*/ 	.short	0x0002
        /*001a*/ 	.short	0x0064
        /*001c*/ 	.short	0x0082
	.zero		2


//--------------------- .nv.info                  --------------------------
	.section	.nv.info,"",@"SHT_CUDA_INFO"
	.align	4


	//----- nvinfo : EIATTR_REGCOUNT
	.align		4
        /*0000*/ 	.byte	0x04, 0x2f
        /*0002*/ 	.short	(.L_1 - .L_0)
	.align		4
.L_0:
        /*0004*/ 	.word	index@(_Z10make_helloPcPi)
        /*0008*/ 	.word	0x0000000a


	//----- nvinfo : EIATTR_FRAME_SIZE
	.align		4
.L_1:
        /*000c*/ 	.byte	0x04, 0x11
        /*000e*/ 	.short	(.L_3 - .L_2)
	.align		4
.L_2:
        /*0010*/ 	.word	index@(_Z10make_helloPcPi)
        /*0014*/ 	.word	0x00000000


	//----- nvinfo : EIATTR_MIN_STACK_SIZE
	.align		4
.L_3:
        /*0018*/ 	.byte	0x04, 0x12
        /*001a*/ 	.short	(.L_5 - .L_4)
	.align		4
.L_4:
        /*001c*/ 	.word	index@(_Z10make_helloPcPi)
        /*0020*/ 	.word	0x00000000
.L_5:


//--------------------- .nv.compat                --------------------------
	.section	.nv.compat,"",@"SHT_CUDA_COMPAT_INFO"
	.align	4
        /*0000*/ 	.byte	0x02, 0x09, 0x00, 0x00, 0x02, 0x02, 0x01, 0x00, 0x02, 0x05, 0x05, 0x00, 0x03, 0x07, 0x01, 0x01
        /*0010*/ 	.byte	0x02, 0x03, 0x00, 0x00, 0x02, 0x06, 0x01, 0x00, 0x04, 0x0b, 0x08, 0x00, 0x09, 0x00, 0x00, 0x00
        /*0020*/ 	.byte	0x00, 0x00, 0x00, 0x00


//--------------------- .nv.info._Z10make_helloPcPi --------------------------
	.section	.nv.info._Z10make_helloPcPi,"",@"SHT_CUDA_INFO"
	.sectionflags	@""
	.align	4


	//----- nvinfo : EIATTR_CUDA_API_VERSION
	.align		4
        /*0000*/ 	.byte	0x04, 0x37
        /*0002*/ 	.short	(.L_7 - .L_6)
.L_6:
        /*0004*/ 	.word	0x00000082


	//----- nvinfo : EIATTR_KPARAM_INFO
	.align		4
.L_7:
        /*0008*/ 	.byte	0x04, 0x17
        /*000a*/ 	.short	(.L_9 - .L_8)
.L_8:
        /*000c*/ 	.word	0x00000000
        /*0010*/ 	.short	0x0001
        /*0012*/ 	.short	0x0008
        /*0014*/ 	.byte	0x00, 0xf5, 0x21, 0x00


	//----- nvinfo : EIATTR_KPARAM_INFO
	.align		4
.L_9:
        /*0018*/ 	.byte	0x04, 0x17
        /*001a*/ 	.short	(.L_11 - .L_10)
.L_10:
        /*001c*/ 	.word	0x00000000
        /*0020*/ 	.short	0x0000
        /*0022*/ 	.short	0x0000
        /*0024*/ 	.byte	0x00, 0xf5, 0x21, 0x00


	//----- nvinfo : EIATTR_SPARSE_MMA_MASK
	.align		4
.L_11:
        /*0028*/ 	.byte	0x03, 0x50
        /*002a*/ 	.short	0x0000


	//----- nvinfo : EIATTR_MAXREG_COUNT
	.align		4
        /*002c*/ 	.byte	0x03, 0x1b
        /*002e*/ 	.short	0x00ff


	//----- nvinfo : EIATTR_MERCURY_ISA_VERSION
	.align		4
        /*0030*/ 	.byte	0x03, 0x5f
        /*0032*/ 	.short	0x0101


	//----- nvinfo : EIATTR_VRC_CTA_INIT_COUNT
	.align		4
        /*0034*/ 	.byte	0x02, 0x4a
	.zero		1
	.zero		1


	//----- nvinfo : EIATTR_EXIT_INSTR_OFFSETS
	.align		4
        /*0038*/ 	.byte	0x04, 0x1c
        /*003a*/ 	.short	(.L_13 - .L_12)


	//   ....[0]....
.L_12:
        /*003c*/ 	.word	0x000000c0


	//----- nvinfo : EIATTR_CBANK_PARAM_SIZE
	.align		4
.L_13:
        /*0040*/ 	.byte	0x03, 0x19
        /*0042*/ 	.short	0x0010


	//----- nvinfo : EIATTR_PARAM_CBANK
	.align		4
        /*0044*/ 	.byte	0x04, 0x0a
        /*0046*/ 	.short	(.L_15 - .L_14)
	.align		4
.L_14:
        /*0048*/ 	.word	index@(.nv.constant0._Z10make_helloPcPi)
        /*004c*/ 	.short	0x0380
        /*004e*/ 	.short	0x0010


	//----- nvinfo : EIATTR_SW_WAR
	.align		4
.L_15:
        /*0050*/ 	.byte	0x04, 0x36
        /*0052*/ 	.short	(.L_17 - .L_16)
.L_16:
        /*0054*/ 	.word	0x00000008
.L_17:


//--------------------- .nv.callgraph             --------------------------
	.section	.nv.callgraph,"",@"SHT_CUDA_CALLGRAPH"
	.align	4
	.sectionentsize	8
	.align		4
        /*0000*/ 	.word	0x00000000
	.align		4
        /*0004*/ 	.word	0xffffffff
	.align		4
        /*0008*/ 	.word	0x00000000
	.align		4
        /*000c*/ 	.word	0xfffffffe
	.align		4
        /*0010*/ 	.word	0x00000000
	.align		4
        /*0014*/ 	.word	0xfffffffd
	.align		4
        /*0018*/ 	.word	0x00000000
	.align		4
        /*001c*/ 	.word	0xfffffffc


//--------------------- .text._Z10make_helloPcPi  --------------------------
	.section	.text._Z10make_helloPcPi,"ax",@progbits
	.align	128
        .global         _Z10make_helloPcPi
        .type           _Z10make_helloPcPi,@function
        .size           _Z10make_helloPcPi,(.L_x_1 - _Z10make_helloPcPi)
        .other          _Z10make_helloPcPi,@"STO_CUDA_ENTRY STV_DEFAULT"
_Z10make_helloPcPi:
.text._Z10make_helloPcPi:
[----:B------:R-:W-:Y:S01]  /*0000*/  LDC R1, c[0x0][0x37c] ;  /* 0x0000df00ff017b82 */ /* 0x000fe20000000800 */
[----:B------:R-:W0:Y:S07]  /*0010*/  S2R R5, SR_TID.X ;  /* 0x0000000000057919 */ /* 0x000e2e0000002100 */
[----:B------:R-:W1:Y:S01]  /*0020*/  LDC.64 R2, c[0x0][0x388] ;  /* 0x0000e200ff027b82 */ /* 0x000e620000000a00 */
[----:B------:R-:W0:Y:S01]  /*0030*/  LDCU.64 UR6, c[0x0][0x380] ;  /* 0x00007000ff0677ac */ /* 0x000e220008000a00 */
[----:B------:R-:W2:Y:S01]  /*0040*/  LDCU.64 UR4, c[0x0][0x358] ;  /* 0x00006b00ff0477ac */ /* 0x000ea20008000a00 */
[C---:B0-----:R-:W-:Y:S01]  /*0050*/  IADD3 R4, P0, PT, R5.reuse, UR6, RZ ;  /* 0x0000000605047c10 */ /* 0x041fe2000ff1e0ff */
[----:B-1----:R-:W-:-:S03]  /*0060*/  IMAD.WIDE.U32 R2, R5, 0x4, R2 ;  /* 0x0000000405027825 */ /* 0x002fc600078e0002 */
[----:B------:R-:W-:-:S03]  /*0070*/  IADD3.X R5, PT, PT, RZ, UR7, RZ, P0, !PT ;  /* 0x00000007ff057c10 */ /* 0x000fc600087fe4ff */
[----:B--2---:R-:W2:Y:S04]  /*0080*/  LDG.E.U8 R2, desc[UR4][R2.64] ;  /* 0x0000000402027981 */ /* 0x004ea8000c1e1100 */
[----:B------:R-:W2:Y:S02]  /*0090*/  LDG.E.U8 R7, desc[UR4][R4.64] ;  /* 0x0000000404077981 */ /* 0x000ea4000c1e1100 */
[----:B--2---:R-:W-:-:S05]  /*00a0*/  IADD3 R7, PT, PT, R2, R7, RZ ;  /* 0x0000000702077210 */ /* 0x004fca0007ffe0ff */
[----:B------:R-:W-:Y:S01]  /*00b0*/  STG.E.U8 desc[UR4][R4.64], R7 ;  /* 0x0000000704007986 */ /* 0x000fe2000c101104 */
[----:B------:R-:W-:Y:S05]  /*00c0*/  EXIT ;  /* 0x000000000000794d */ /* 0x000fea0003800000 */
.L_x_0:
[----:B------:R-:W-:-:S00]  /*00d0*/  BRA `(.L_x_0) ;  /* 0xfffffffc00fc7947 */ /* 0x000fc0000383ffff */
[----:B------:R-:W-:-:S00]  /*00e0*/  NOP ;  /* 0x0000000000007918 */ /* 0x000fc00000000000 */
        /* <DEDUP_REMOVED lines=9> */
.L_x_1:


//--------------------- .nv.shared.reserved.0     --------------------------
	.section	.nv.shared.reserved.0,"aw",@nobits
	.weak		__nv_reservedSMEM_offset_0_alias
	.size		__nv_reservedSMEM_offset_0_alias, 0, 64
	.other		__nv_reservedSMEM_offset_0_alias,@"STO_CUDA_RESERVED_SHARED STV_DEFAULT"
__nv_reservedSMEM_offset_0_alias:
	.zero		0
	.zero		64


//--------------------- .nv.constant0._Z10make_helloPcPi --------------------------
	.section	.nv.constant0._Z10make_helloPcPi,"a",@progbits
	.sectionflags	@""
	.align	4
.nv.constant0._Z10make_helloPcPi:
	.zero		912


//--------------------- SYMBOLS --------------------------

	.type		.nv.reservedSmem.offset0,@object
	.size		.nv.reservedSmem.offset0,0x4
